//
// Generated by NVIDIA NVVM Compiler
//
// Compiler Build ID: CL-36424714
// Cuda compilation tools, release 13.0, V13.0.88
// Based on NVVM 20.0.0
//

.version 9.0
.target sm_100
.address_size 64

	// .globl	_Z11relu_kernelPfS_i

.visible .entry _Z11relu_kernelPfS_i(
	.param .u64 .ptr .align 1 _Z11relu_kernelPfS_i_param_0,
	.param .u64 .ptr .align 1 _Z11relu_kernelPfS_i_param_1,
	.param .u32 _Z11relu_kernelPfS_i_param_2
)
{
	.reg .pred 	%p<3>;
	.reg .b32 	%r<7>;
	.reg .b32 	%f<2>;
	.reg .b64 	%rd<11>;

	ld.param.u64 	%rd3, [_Z11relu_kernelPfS_i_param_0];
	ld.param.u64 	%rd2, [_Z11relu_kernelPfS_i_param_1];
	ld.param.u32 	%r2, [_Z11relu_kernelPfS_i_param_2];
	cvta.to.global.u64 	%rd1, %rd3;
	mov.u32 	%r3, %ctaid.x;
	mov.u32 	%r4, %ntid.x;
	mov.u32 	%r5, %tid.x;
	mad.lo.s32 	%r1, %r3, %r4, %r5;
	setp.ge.s32 	%p1, %r1, %r2;
	@%p1 bra 	$L__BB0_4;
	cvta.to.global.u64 	%rd4, %rd2;
	mul.wide.s32 	%rd5, %r1, 4;
	add.s64 	%rd6, %rd4, %rd5;
	ld.global.f32 	%f1, [%rd6];
	setp.leu.f32 	%p2, %f1, 0f00000000;
	@%p2 bra 	$L__BB0_3;
	add.s64 	%rd10, %rd1, %rd5;
	st.global.f32 	[%rd10], %f1;
	bra.uni 	$L__BB0_4;
$L__BB0_3:
	add.s64 	%rd8, %rd1, %rd5;
	mov.b32 	%r6, 0;
	st.global.u32 	[%rd8], %r6;
$L__BB0_4:
	ret;

}
	// .globl	_Z16relu_int8_kernelPcS_i
.visible .entry _Z16relu_int8_kernelPcS_i(
	.param .u64 .ptr .align 1 _Z16relu_int8_kernelPcS_i_param_0,
	.param .u64 .ptr .align 1 _Z16relu_int8_kernelPcS_i_param_1,
	.param .u32 _Z16relu_int8_kernelPcS_i_param_2
)
{
	.reg .pred 	%p<3>;
	.reg .b16 	%rs<3>;
	.reg .b32 	%r<6>;
	.reg .b64 	%rd<11>;

	ld.param.u64 	%rd3, [_Z16relu_int8_kernelPcS_i_param_0];
	ld.param.u64 	%rd2, [_Z16relu_int8_kernelPcS_i_param_1];
	ld.param.u32 	%r2, [_Z16relu_int8_kernelPcS_i_param_2];
	cvta.to.global.u64 	%rd1, %rd3;
	mov.u32 	%r3, %ctaid.x;
	mov.u32 	%r4, %ntid.x;
	mov.u32 	%r5, %tid.x;
	mad.lo.s32 	%r1, %r3, %r4, %r5;
	setp.ge.s32 	%p1, %r1, %r2;
	@%p1 bra 	$L__BB1_4;
	cvta.to.global.u64 	%rd4, %rd2;
	cvt.s64.s32 	%rd5, %r1;
	add.s64 	%rd6, %rd4, %rd5;
	ld.global.s8 	%rs1, [%rd6];
	setp.lt.s16 	%p2, %rs1, 1;
	@%p2 bra 	$L__BB1_3;
	add.s64 	%rd10, %rd1, %rd5;
	st.global.u8 	[%rd10], %rs1;
	bra.uni 	$L__BB1_4;
$L__BB1_3:
	add.s64 	%rd8, %rd1, %rd5;
	mov.b16 	%rs2, 0;
	st.global.u8 	[%rd8], %rs2;
$L__BB1_4:
	ret;

}


// ===== COMPILED SASS (sm_100) =====

	.target	sm_100

	.elftype	@"ET_EXEC"


//--------------------- .note.nv.tkinfo           --------------------------
	.section	.note.nv.tkinfo,"",@"SHT_NOTE"
	.sectionflags	@"SHF_NOTE_NV_TKINFO"
	.tkinfo
        /*0018*/ 	.word	0x00000002
        /*0030*/ 	.string	""
        /*0030*/ 	.string	"ptxas"
        /*0030*/ 	.string	"Cuda compilation tools, release 13.0, V13.0.88"
        /*0030*/ 	.string	"Build cuda_13.0.r13.0/compiler.36424714_0"
        /*0030*/ 	.string	"-arch sm_100 -m 64 "



//--------------------- .note.nv.cuinfo           --------------------------
	.section	.note.nv.cuinfo,"",@"SHT_NOTE"
	.sectionflags	@"SHF_NOTE_NV_CUINFO"
        /*0018*/ 	.short	0x0002
        /*001a*/ 	.short	0x0064
        /*001c*/ 	.short	0x0082
	.zero		2


//--------------------- .nv.info                  --------------------------
	.section	.nv.info,"",@"SHT_CUDA_INFO"
	.align	4


	//----- nvinfo : EIATTR_REGCOUNT
	.align		4
        /*0000*/ 	.byte	0x04, 0x2f
        /*0002*/ 	.short	(.L_1 - .L_0)
	.align		4
.L_0:
        /*0004*/ 	.word	index@(_Z11relu_kernelPfS_i)
        /*0008*/ 	.word	0x0000000a


	//----- nvinfo : EIATTR_FRAME_SIZE
	.align		4
.L_1:
        /*000c*/ 	.byte	0x04, 0x11
        /*000e*/ 	.short	(.L_3 - .L_2)
	.align		4
.L_2:
        /*0010*/ 	.word	index@(_Z11relu_kernelPfS_i)
        /*0014*/ 	.word	0x00000000


	//----- nvinfo : EIATTR_REGCOUNT
	.align		4
.L_3:
        /*0018*/ 	.byte	0x04, 0x2f
        /*001a*/ 	.short	(.L_5 - .L_4)
	.align		4
.L_4:
        /*001c*/ 	.word	index@(_Z16relu_int8_kernelPcS_i)
        /*0020*/ 	.word	0x0000000a


	//----- nvinfo : EIATTR_FRAME_SIZE
	.align		4
.L_5:
        /*0024*/ 	.byte	0x04, 0x11
        /*0026*/ 	.short	(.L_7 - .L_6)
	.align		4
.L_6:
        /*0028*/ 	.word	index@(_Z16relu_int8_kernelPcS_i)
        /*002c*/ 	.word	0x00000000


	//----- nvinfo : EIATTR_MIN_STACK_SIZE
	.align		4
.L_7:
        /*0030*/ 	.byte	0x04, 0x12
        /*0032*/ 	.short	(.L_9 - .L_8)
	.align		4
.L_8:
        /*0034*/ 	.word	index@(_Z16relu_int8_kernelPcS_i)
        /*0038*/ 	.word	0x00000000


	//----- nvinfo : EIATTR_MIN_STACK_SIZE
	.align		4
.L_9:
        /*003c*/ 	.byte	0x04, 0x12
        /*003e*/ 	.short	(.L_11 - .L_10)
	.align		4
.L_10:
        /*0040*/ 	.word	index@(_Z11relu_kernelPfS_i)
        /*0044*/ 	.word	0x00000000
.L_11:


//--------------------- .nv.compat                --------------------------
	.section	.nv.compat,"",@"SHT_CUDA_COMPAT_INFO"
	.align	4
        /*0000*/ 	.byte	0x02, 0x09, 0x00, 0x00, 0x02, 0x02, 0x01, 0x00, 0x02, 0x05, 0x05, 0x00, 0x03, 0x07, 0x01, 0x01
        /*0010*/ 	.byte	0x02, 0x03, 0x00, 0x00, 0x02, 0x06, 0x01, 0x00, 0x04, 0x0b, 0x08, 0x00, 0x09, 0x00, 0x00, 0x00
        /*0020*/ 	.byte	0x00, 0x00, 0x00, 0x00


//--------------------- .nv.info._Z16relu_int8_kernelPcS_i --------------------------
	.section	.nv.info._Z16relu_int8_kernelPcS_i,"",@"SHT_CUDA_INFO"
	.sectionflags	@""
	.align	4


	//----- nvinfo : EIATTR_CUDA_API_VERSION
	.align		4
        /*0000*/ 	.byte	0x04, 0x37
        /*0002*/ 	.short	(.L_13 - .L_12)
.L_12:
        /*0004*/ 	.word	0x00000082


	//----- nvinfo : EIATTR_KPARAM_INFO
	.align		4
.L_13:
        /*0008*/ 	.byte	0x04, 0x17
        /*000a*/ 	.short	(.L_15 - .L_14)
.L_14:
        /*000c*/ 	.word	0x00000000
        /*0010*/ 	.short	0x0002
        /*0012*/ 	.short	0x0010
        /*0014*/ 	.byte	0x00, 0xf0, 0x11, 0x00


	//----- nvinfo : EIATTR_KPARAM_INFO
	.align		4
.L_15:
        /*0018*/ 	.byte	0x04, 0x17
        /*001a*/ 	.short	(.L_17 - .L_16)
.L_16:
        /*001c*/ 	.word	0x00000000
        /*0020*/ 	.short	0x0001
        /*0022*/ 	.short	0x0008
        /*0024*/ 	.byte	0x00, 0xf5, 0x21, 0x00


	//----- nvinfo : EIATTR_KPARAM_INFO
	.align		4
.L_17:
        /*0028*/ 	.byte	0x04, 0x17
        /*002a*/ 	.short	(.L_19 - .L_18)
.L_18:
        /*002c*/ 	.word	0x00000000
        /*0030*/ 	.short	0x0000
        /*0032*/ 	.short	0x0000
        /*0034*/ 	.byte	0x00, 0xf5, 0x21, 0x00


	//----- nvinfo : EIATTR_SPARSE_MMA_MASK
	.align		4
.L_19:
        /*0038*/ 	.byte	0x03, 0x50
        /*003a*/ 	.short	0x0000


	//----- nvinfo : EIATTR_MAXREG_COUNT
	.align		4
        /*003c*/ 	.byte	0x03, 0x1b
        /*003e*/ 	.short	0x00ff


	//----- nvinfo : EIATTR_MERCURY_ISA_VERSION
	.align		4
        /*0040*/ 	.byte	0x03, 0x5f
        /*0042*/ 	.short	0x0101


	//----- nvinfo : EIATTR_VRC_CTA_INIT_COUNT
	.align		4
        /*0044*/ 	.byte	0x02, 0x4a
	.zero		1
	.zero		1


	//----- nvinfo : EIATTR_EXIT_INSTR_OFFSETS
	.align		4
        /*0048*/ 	.byte	0x04, 0x1c
        /*004a*/ 	.short	(.L_21 - .L_20)


	//   ....[0]....
.L_20:
        /*004c*/ 	.word	0x00000070


	//   ....[1]....
        /*0050*/ 	.word	0x00000130


	//   ....[2]....
        /*0054*/ 	.word	0x00000180


	//----- nvinfo : EIATTR_CBANK_PARAM_SIZE
	.align		4
.L_21:
        /*0058*/ 	.byte	0x03, 0x19
        /*005a*/ 	.short	0x0014


	//----- nvinfo : EIATTR_PARAM_CBANK
	.align		4
        /*005c*/ 	.byte	0x04, 0x0a
        /*005e*/ 	.short	(.L_23 - .L_22)
	.align		4
.L_22:
        /*0060*/ 	.word	index@(.nv.constant0._Z16relu_int8_kernelPcS_i)
        /*0064*/ 	.short	0x0380
        /*0066*/ 	.short	0x0014


	//----- nvinfo : EIATTR_SW_WAR
	.align		4
.L_23:
        /*0068*/ 	.byte	0x04, 0x36
        /*006a*/ 	.short	(.L_25 - .L_24)
.L_24:
        /*006c*/ 	.word	0x00000008
.L_25:


//--------------------- .nv.info._Z11relu_kernelPfS_i --------------------------
	.section	.nv.info._Z11relu_kernelPfS_i,"",@"SHT_CUDA_INFO"
	.sectionflags	@""
	.align	4


	//----- nvinfo : EIATTR_CUDA_API_VERSION
	.align		4
        /*0000*/ 	.byte	0x04, 0x37
        /*0002*/ 	.short	(.L_27 - .L_26)
.L_26:
        /*0004*/ 	.word	0x00000082


	//----- nvinfo : EIATTR_KPARAM_INFO
	.align		4
.L_27:
        /*0008*/ 	.byte	0x04, 0x17
        /*000a*/ 	.short	(.L_29 - .L_28)
.L_28:
        /*000c*/ 	.word	0x00000000
        /*0010*/ 	.short	0x0002
        /*0012*/ 	.short	0x0010
        /*0014*/ 	.byte	0x00, 0xf0, 0x11, 0x00


	//----- nvinfo : EIATTR_KPARAM_INFO
	.align		4
.L_29:
        /*0018*/ 	.byte	0x04, 0x17
        /*001a*/ 	.short	(.L_31 - .L_30)
.L_30:
        /*001c*/ 	.word	0x00000000
        /*0020*/ 	.short	0x0001
        /*0022*/ 	.short	0x0008
        /*0024*/ 	.byte	0x00, 0xf5, 0x21, 0x00


	//----- nvinfo : EIATTR_KPARAM_INFO
	.align		4
.L_31:
        /*0028*/ 	.byte	0x04, 0x17
        /*002a*/ 	.short	(.L_33 - .L_32)
.L_32:
        /*002c*/ 	.word	0x00000000
        /*0030*/ 	.short	0x0000
        /*0032*/ 	.short	0x0000
        /*0034*/ 	.byte	0x00, 0xf5, 0x21, 0x00


	//----- nvinfo : EIATTR_SPARSE_MMA_MASK
	.align		4
.L_33:
        /*0038*/ 	.byte	0x03, 0x50
        /*003a*/ 	.short	0x0000


	//----- nvinfo : EIATTR_MAXREG_COUNT
	.align		4
        /*003c*/ 	.byte	0x03, 0x1b
        /*003e*/ 	.short	0x00ff


	//----- nvinfo : EIATTR_MERCURY_ISA_VERSION
	.align		4
        /*0040*/ 	.byte	0x03, 0x5f
        /*0042*/ 	.short	0x0101


	//----- nvinfo : EIATTR_VRC_CTA_INIT_COUNT
	.align		4
        /*0044*/ 	.byte	0x02, 0x4a
	.zero		1
	.zero		1


	//----- nvinfo : EIATTR_EXIT_INSTR_OFFSETS
	.align		4
        /*0048*/ 	.byte	0x04, 0x1c
        /*004a*/ 	.short	(.L_35 - .L_34)


	//   ....[0]....
.L_34:
        /*004c*/ 	.word	0x00000070


	//   ....[1]....
        /*0050*/ 	.word	0x00000100


	//   ....[2]....
        /*0054*/ 	.word	0x00000140


	//----- nvinfo : EIATTR_CBANK_PARAM_SIZE
	.align		4
.L_35:
        /*0058*/ 	.byte	0x03, 0x19
        /*005a*/ 	.short	0x0014


	//----- nvinfo : EIATTR_PARAM_CBANK
	.align		4
        /*005c*/ 	.byte	0x04, 0x0a
        /*005e*/ 	.short	(.L_37 - .L_36)
	.align		4
.L_36:
        /*0060*/ 	.word	index@(.nv.constant0._Z11relu_kernelPfS_i)
        /*0064*/ 	.short	0x0380
        /*0066*/ 	.short	0x0014


	//----- nvinfo : EIATTR_SW_WAR
	.align		4
.L_37:
        /*0068*/ 	.byte	0x04, 0x36
        /*006a*/ 	.short	(.L_39 - .L_38)
.L_38:
        /*006c*/ 	.word	0x00000008
.L_39:


//--------------------- .nv.callgraph             --------------------------
	.section	.nv.callgraph,"",@"SHT_CUDA_CALLGRAPH"
	.align	4
	.sectionentsize	8
	.align		4
        /*0000*/ 	.word	0x00000000
	.align		4
        /*0004*/ 	.word	0xffffffff
	.align		4
        /*0008*/ 	.word	0x00000000
	.align		4
        /*000c*/ 	.word	0xfffffffe
	.align		4
        /*0010*/ 	.word	0x00000000
	.align		4
        /*0014*/ 	.word	0xfffffffd
	.align		4
        /*0018*/ 	.word	0x00000000
	.align		4
        /*001c*/ 	.word	0xfffffffc


//--------------------- .text._Z16relu_int8_kernelPcS_i --------------------------
	.section	.text._Z16relu_int8_kernelPcS_i,"ax",@progbits
	.align	128
        .global         _Z16relu_int8_kernelPcS_i
        .type           _Z16relu_int8_kernelPcS_i,@function
        .size           _Z16relu_int8_kernelPcS_i,(.L_x_2 - _Z16relu_int8_kernelPcS_i)
        .other          _Z16relu_int8_kernelPcS_i,@"STO_CUDA_ENTRY STV_DEFAULT"
_Z16relu_int8_kernelPcS_i:
.text._Z16relu_int8_kernelPcS_i:
[----:B------:R-:W-:Y:S01]  /*0000*/  LDC R1, c[0x0][0x37c] ;  /* 0x0000df00ff017b82 */ /* 0x000fe20000000800 */
[----:B------:R-:W0:Y:S07]  /*0010*/  S2R R0, SR_TID.X ;  /* 0x0000000000007919 */ /* 0x000e2e0000002100 */
[----:B------:R-:W0:Y:S01]  /*0020*/  S2UR UR4, SR_CTAID.X ;  /* 0x00000000000479c3 */ /* 0x000e220000002500 */
[----:B------:R-:W1:Y:S07]  /*0030*/  LDCU UR5, c[0x0][0x390] ;  /* 0x00007200ff0577ac */ /* 0x000e6e0008000800 */
[----:B------:R-:W0:Y:S02]  /*0040*/  LDC R7, c[0x0][0x360] ;  /* 0x0000d800ff077b82 */ /* 0x000e240000000800 */
[----:B0-----:R-:W-:-:S05]  /*0050*/  IMAD R7, R7, UR4, R0 ;  /* 0x0000000407077c24 */ /* 0x001fca000f8e0200 */
[----:B-1----:R-:W-:-:S13]  /*0060*/  ISETP.GE.AND P0, PT, R7, UR5, PT ;  /* 0x0000000507007c0c */ /* 0x002fda000bf06270 */
[----:B------:R-:W-:Y:S05]  /*0070*/  @P0 EXIT ;  /* 0x000000000000094d */ /* 0x000fea0003800000 */
[----:B------:R-:W0:Y:S01]  /*0080*/  LDCU.64 UR6, c[0x0][0x388] ;  /* 0x00007100ff0677ac */ /* 0x000e220008000a00 */
[----:B------:R-:W-:Y:S01]  /*0090*/  SHF.R.S32.HI R0, RZ, 0x1f, R7 ;  /* 0x0000001fff007819 */ /* 0x000fe20000011407 */
[----:B------:R-:W1:Y:S01]  /*00a0*/  LDCU.64 UR4, c[0x0][0x358] ;  /* 0x00006b00ff0477ac */ /* 0x000e620008000a00 */
[----:B0-----:R-:W-:-:S04]  /*00b0*/  IADD3 R2, P0, PT, R7, UR6, RZ ;  /* 0x0000000607027c10 */ /* 0x001fc8000ff1e0ff */
[----:B------:R-:W-:-:S06]  /*00c0*/  IADD3.X R3, PT, PT, R0, UR7, RZ, P0, !PT ;  /* 0x0000000700037c10 */ /* 0x000fcc00087fe4ff */
[----:B-1----:R-:W2:Y:S02]  /*00d0*/  LDG.E.S8 R3, desc[UR4][R2.64] ;  /* 0x0000000402037981 */ /* 0x002ea4000c1e1300 */
[----:B--2---:R-:W-:-:S13]  /*00e0*/  ISETP.GE.AND P0, PT, R3, 0x1, PT ;  /* 0x000000010300780c */ /* 0x004fda0003f06270 */
[----:B------:R-:W0:Y:S02]  /*00f0*/  @P0 LDC.64 R4, c[0x0][0x380] ;  /* 0x0000e000ff040b82 */ /* 0x000e240000000a00 */
[----:B0-----:R-:W-:-:S05]  /*0100*/  @P0 IADD3 R4, P1, PT, R7, R4, RZ ;  /* 0x0000000407040210 */ /* 0x001fca0007f3e0ff */
[----:B------:R-:W-:-:S05]  /*0110*/  @P0 IMAD.X R5, R0, 0x1, R5, P1 ;  /* 0x0000000100050824 */ /* 0x000fca00008e0605 */
[----:B------:R0:W-:Y:S01]  /*0120*/  @P0 STG.E.U8 desc[UR4][R4.64], R3 ;  /* 0x0000000304000986 */ /* 0x0001e2000c101104 */
[----:B------:R-:W-:Y:S05]  /*0130*/  @P0 EXIT ;  /* 0x000000000000094d */ /* 0x000fea0003800000 */
[----:B------:R-:W1:Y:S02]  /*0140*/  LDCU.64 UR6, c[0x0][0x380] ;  /* 0x00007000ff0677ac */ /* 0x000e640008000a00 */
[----:B-1----:R-:W-:-:S04]  /*0150*/  IADD3 R2, P0, PT, R7, UR6, RZ ;  /* 0x0000000607027c10 */ /* 0x002fc8000ff1e0ff */
[----:B0-----:R-:W-:-:S05]  /*0160*/  IADD3.X R3, PT, PT, R0, UR7, RZ, P0, !PT ;  /* 0x0000000700037c10 */ /* 0x001fca00087fe4ff */
[----:B------:R-:W-:Y:S01]  /*0170*/  STG.E.U8 desc[UR4][R2.64], RZ ;  /* 0x000000ff02007986 */ /* 0x000fe2000c101104 */
[----:B------:R-:W-:Y:S05]  /*0180*/  EXIT ;  /* 0x000000000000794d */ /* 0x000fea0003800000 */
.L_x_0:
[----:B------:R-:W-:-:S00]  /*0190*/  BRA `(.L_x_0) ;  /* 0xfffffffc00fc7947 */ /* 0x000fc0000383ffff */
[----:B------:R-:W-:-:S00]  /*01a0*/  NOP ;  /* 0x0000000000007918 */ /* 0x000fc00000000000 */
        /* <DEDUP_REMOVED lines=13> */
.L_x_2:


//--------------------- .text._Z11relu_kernelPfS_i --------------------------
	.section	.text._Z11relu_kernelPfS_i,"ax",@progbits
	.align	128
        .global         _Z11relu_kernelPfS_i
        .type           _Z11relu_kernelPfS_i,@function
        .size           _Z11relu_kernelPfS_i,(.L_x_3 - _Z11relu_kernelPfS_i)
        .other          _Z11relu_kernelPfS_i,@"STO_CUDA_ENTRY STV_DEFAULT"
_Z11relu_kernelPfS_i:
.text._Z11relu_kernelPfS_i:
        /* <DEDUP_REMOVED lines=8> */
[----:B------:R-:W0:Y:S01]  /*0080*/  LDC.64 R2, c[0x0][0x388] ;  /* 0x0000e200ff027b82 */ /* 0x000e220000000a00 */
[----:B------:R-:W1:Y:S01]  /*0090*/  LDCU.64 UR4, c[0x0][0x358] ;  /* 0x00006b00ff0477ac */ /* 0x000e620008000a00 */
[----:B0-----:R-:W-:-:S06]  /*00a0*/  IMAD.WIDE R2, R7, 0x4, R2 ;  /* 0x0000000407027825 */ /* 0x001fcc00078e0202 */
[----:B-1----:R-:W2:Y:S02]  /*00b0*/  LDG.E R3, desc[UR4][R2.64] ;  /* 0x0000000402037981 */ /* 0x002ea4000c1e1900 */
[----:B--2---:R-:W-:-:S13]  /*00c0*/  FSETP.GT.AND P0, PT, R3, RZ, PT ;  /* 0x000000ff0300720b */ /* 0x004fda0003f04000 */
[----:B------:R-:W0:Y:S02]  /*00d0*/  @P0 LDC.64 R4, c[0x0][0x380] ;  /* 0x0000e000ff040b82 */ /* 0x000e240000000a00 */
[----:B0-----:R-:W-:-:S05]  /*00e0*/  @P0 IMAD.WIDE R4, R7, 0x4, R4 ;  /* 0x0000000407040825 */ /* 0x001fca00078e0204 */
[----:B------:R0:W-:Y:S01]  /*00f0*/  @P0 STG.E desc[UR4][R4.64], R3 ;  /* 0x0000000304000986 */ /* 0x0001e2000c101904 */
[----:B------:R-:W-:Y:S05]  /*0100*/  @P0 EXIT ;  /* 0x000000000000094d */ /* 0x000fea0003800000 */
[----:B0-----:R-:W0:Y:S02]  /*0110*/  LDC.64 R2, c[0x0][0x380] ;  /* 0x0000e000ff027b82 */ /* 0x001e240000000a00 */
[----:B0-----:R-:W-:-:S05]  /*0120*/  IMAD.WIDE R2, R7, 0x4, R2 ;  /* 0x0000000407027825 */ /* 0x001fca00078e0202 */
[----:B------:R-:W-:Y:S01]  /*0130*/  STG.E desc[UR4][R2.64], RZ ;  /* 0x000000ff02007986 */ /* 0x000fe2000c101904 */
[----:B------:R-:W-:Y:S05]  /*0140*/  EXIT ;  /* 0x000000000000794d */ /* 0x000fea0003800000 */
.L_x_1:
        /* <DEDUP_REMOVED lines=11> */
.L_x_3:


//--------------------- .nv.shared.reserved.0     --------------------------
	.section	.nv.shared.reserved.0,"aw",@nobits
	.weak		__nv_reservedSMEM_offset_0_alias
	.size		__nv_reservedSMEM_offset_0_alias, 0, 64
	.other		__nv_reservedSMEM_offset_0_alias,@"STO_CUDA_RESERVED_SHARED STV_DEFAULT"
__nv_reservedSMEM_offset_0_alias:
	.zero		0
	.zero		64


//--------------------- .nv.constant0._Z16relu_int8_kernelPcS_i --------------------------
	.section	.nv.constant0._Z16relu_int8_kernelPcS_i,"a",@progbits
	.sectionflags	@""
	.align	4
.nv.constant0._Z16relu_int8_kernelPcS_i:
	.zero		916


//--------------------- .nv.constant0._Z11relu_kernelPfS_i --------------------------
	.section	.nv.constant0._Z11relu_kernelPfS_i,"a",@progbits
	.sectionflags	@""
	.align	4
.nv.constant0._Z11relu_kernelPfS_i:
	.zero		916


//--------------------- SYMBOLS --------------------------

	.type		.nv.reservedSmem.offset0,@object
	.size		.nv.reservedSmem.offset0,0x4
